//
// Generated by NVIDIA NVVM Compiler
//
// Compiler Build ID: CL-36424714
// Cuda compilation tools, release 13.0, V13.0.88
// Based on NVVM 20.0.0
//

.version 9.0
.target sm_100
.address_size 64

	// .globl	_Z13print_detailsv
.extern .func  (.param .b32 func_retval0) vprintf
(
	.param .b64 vprintf_param_0,
	.param .b64 vprintf_param_1
)
;
.global .align 1 .b8 $str[183] = {116, 104, 114, 101, 97, 100, 73, 100, 120, 46, 120, 61, 37, 100, 44, 32, 116, 104, 114, 101, 97, 100, 73, 100, 120, 46, 121, 61, 37, 100, 44, 32, 116, 104, 114, 101, 97, 100, 73, 100, 120, 46, 122, 61, 37, 100, 44, 32, 32, 98, 108, 111, 99, 107, 73, 100, 120, 46, 120, 61, 37, 100, 44, 32, 98, 108, 111, 99, 107, 73, 100, 120, 46, 121, 61, 37, 100, 44, 32, 98, 108, 111, 99, 107, 73, 100, 120, 46, 122, 61, 37, 100, 44, 32, 32, 98, 108, 111, 99, 107, 68, 105, 109, 46, 120, 61, 37, 100, 44, 32, 98, 108, 111, 99, 107, 68, 105, 109, 46, 121, 61, 37, 100, 44, 32, 98, 108, 111, 99, 107, 68, 105, 109, 46, 122, 61, 37, 100, 44, 32, 32, 103, 114, 105, 100, 68, 105, 109, 46, 120, 61, 37, 100, 44, 32, 103, 114, 105, 100, 68, 105, 109, 46, 121, 61, 37, 100, 44, 32, 103, 114, 105, 100, 68, 105, 109, 46, 122, 61, 37, 100, 10};

.visible .entry _Z13print_detailsv()
{
	.local .align 16 .b8 	__local_depot0[48];
	.reg .b64 	%SP;
	.reg .b64 	%SPL;
	.reg .b32 	%r<15>;
	.reg .b64 	%rd<5>;

	mov.u64 	%SPL, __local_depot0;
	cvta.local.u64 	%SP, %SPL;
	add.u64 	%rd1, %SP, 0;
	add.u64 	%rd2, %SPL, 0;
	mov.u32 	%r1, %tid.x;
	mov.u32 	%r2, %tid.y;
	mov.u32 	%r3, %tid.z;
	mov.u32 	%r4, %ctaid.x;
	mov.u32 	%r5, %ctaid.y;
	mov.u32 	%r6, %ctaid.z;
	mov.u32 	%r7, %ntid.x;
	mov.u32 	%r8, %ntid.y;
	mov.u32 	%r9, %ntid.z;
	mov.u32 	%r10, %nctaid.x;
	mov.u32 	%r11, %nctaid.y;
	mov.u32 	%r12, %nctaid.z;
	st.local.v4.u32 	[%rd2], {%r1, %r2, %r3, %r4};
	st.local.v4.u32 	[%rd2+16], {%r5, %r6, %r7, %r8};
	st.local.v4.u32 	[%rd2+32], {%r9, %r10, %r11, %r12};
	mov.u64 	%rd3, $str;
	cvta.global.u64 	%rd4, %rd3;
	{ // callseq 0, 0
	.param .b64 param0;
	st.param.b64 	[param0], %rd4;
	.param .b64 param1;
	st.param.b64 	[param1], %rd1;
	.param .b32 retval0;
	call.uni (retval0), 
	vprintf, 
	(
	param0, 
	param1
	);
	ld.param.b32 	%r13, [retval0];
	} // callseq 0
	ret;

}


// ===== COMPILED SASS (sm_100) =====

	.target	sm_100

	.elftype	@"ET_EXEC"


//--------------------- .note.nv.tkinfo           --------------------------
	.section	.note.nv.tkinfo,"",@"SHT_NOTE"
	.sectionflags	@"SHF_NOTE_NV_TKINFO"
	.tkinfo
        /*0018*/ 	.word	0x00000002
        /*0030*/ 	.string	""
        /*0030*/ 	.string	"ptxas"
        /*0030*/ 	.string	"Cuda compilation tools, release 13.0, V13.0.88"
        /*0030*/ 	.string	"Build cuda_13.0.r13.0/compiler.36424714_0"
        /*0030*/ 	.string	"-arch sm_100 -m 64 "



//--------------------- .note.nv.cuinfo           --------------------------
	.section	.note.nv.cuinfo,"",@"SHT_NOTE"
	.sectionflags	@"SHF_NOTE_NV_CUINFO"
        /*0018*/ 	.short	0x0002
        /*001a*/ 	.short	0x0064
        /*001c*/ 	.short	0x0082
	.zero		2


//--------------------- .nv.info                  --------------------------
	.section	.nv.info,"",@"SHT_CUDA_INFO"
	.align	4


	//----- nvinfo : EIATTR_REGCOUNT
	.align		4
        /*0000*/ 	.byte	0x04, 0x2f
        /*0002*/ 	.short	(.L_2 - .L_1)
	.align		4
.L_1:
        /*0004*/ 	.word	index@(_Z13print_detailsv)
        /*0008*/ 	.word	0x00000018


	//----- nvinfo : EIATTR_FRAME_SIZE
	.align		4
.L_2:
        /*000c*/ 	.byte	0x04, 0x11
        /*000e*/ 	.short	(.L_4 - .L_3)
	.align		4
.L_3:
        /*0010*/ 	.word	index@(_Z13print_detailsv)
        /*0014*/ 	.word	0x00000030


	//----- nvinfo : EIATTR_MIN_STACK_SIZE
	.align		4
.L_4:
        /*0018*/ 	.byte	0x04, 0x12
        /*001a*/ 	.short	(.L_6 - .L_5)
	.align		4
.L_5:
        /*001c*/ 	.word	index@(_Z13print_detailsv)
        /*0020*/ 	.word	0x00000030
.L_6:


//--------------------- .nv.compat                --------------------------
	.section	.nv.compat,"",@"SHT_CUDA_COMPAT_INFO"
	.align	4
        /*0000*/ 	.byte	0x02, 0x09, 0x00, 0x00, 0x02, 0x02, 0x01, 0x00, 0x02, 0x05, 0x05, 0x00, 0x03, 0x07, 0x01, 0x01
        /*0010*/ 	.byte	0x02, 0x03, 0x00, 0x00, 0x02, 0x06, 0x01, 0x00, 0x04, 0x0b, 0x08, 0x00, 0x09, 0x00, 0x00, 0x00
        /*0020*/ 	.byte	0x00, 0x00, 0x00, 0x00


//--------------------- .nv.info._Z13print_detailsv --------------------------
	.section	.nv.info._Z13print_detailsv,"",@"SHT_CUDA_INFO"
	.sectionflags	@""
	.align	4


	//----- nvinfo : EIATTR_CUDA_API_VERSION
	.align		4
        /*0000*/ 	.byte	0x04, 0x37
        /*0002*/ 	.short	(.L_8 - .L_7)
.L_7:
        /*0004*/ 	.word	0x00000082


	//----- nvinfo : EIATTR_SPARSE_MMA_MASK
	.align		4
.L_8:
        /*0008*/ 	.byte	0x03, 0x50
        /*000a*/ 	.short	0x0000


	//----- nvinfo : EIATTR_MAXREG_COUNT
	.align		4
        /*000c*/ 	.byte	0x03, 0x1b
        /*000e*/ 	.short	0x00ff


	//----- nvinfo : EIATTR_EXTERNS
	.align		4
        /*0010*/ 	.byte	0x04, 0x0f
        /*0012*/ 	.short	(.L_10 - .L_9)


	//   ....[0]....
	.align		4
.L_9:
        /*0014*/ 	.word	index@(vprintf)


	//----- nvinfo : EIATTR_MERCURY_ISA_VERSION
	.align		4
.L_10:
        /*0018*/ 	.byte	0x03, 0x5f
        /*001a*/ 	.short	0x0101


	//----- nvinfo : EIATTR_VRC_CTA_INIT_COUNT
	.align		4
        /*001c*/ 	.byte	0x02, 0x4a
	.zero		1
	.zero		1


	//----- nvinfo : EIATTR_SYSCALL_OFFSETS
	.align		4
        /*0020*/ 	.byte	0x04, 0x46
        /*0022*/ 	.short	(.L_12 - .L_11)


	//   ....[0]....
.L_11:
        /*0024*/ 	.word	0x000001b0


	//----- nvinfo : EIATTR_EXIT_INSTR_OFFSETS
	.align		4
.L_12:
        /*0028*/ 	.byte	0x04, 0x1c
        /*002a*/ 	.short	(.L_14 - .L_13)


	//   ....[0]....
.L_13:
        /*002c*/ 	.word	0x000001c0


	//----- nvinfo : EIATTR_SW_WAR
	.align		4
.L_14:
        /*0030*/ 	.byte	0x04, 0x36
        /*0032*/ 	.short	(.L_16 - .L_15)
.L_15:
        /*0034*/ 	.word	0x00000008
.L_16:


//--------------------- .nv.callgraph             --------------------------
	.section	.nv.callgraph,"",@"SHT_CUDA_CALLGRAPH"
	.align	4
	.sectionentsize	8
	.align		4
        /*0000*/ 	.word	0x00000000
	.align		4
        /*0004*/ 	.word	0xffffffff
	.align		4
        /*0008*/ 	.word	index@(_Z13print_detailsv)
	.align		4
        /*000c*/ 	.word	index@(vprintf)
	.align		4
        /*0010*/ 	.word	0x00000000
	.align		4
        /*0014*/ 	.word	0xfffffffe
	.align		4
        /*0018*/ 	.word	0x00000000
	.align		4
        /*001c*/ 	.word	0xfffffffd
	.align		4
        /*0020*/ 	.word	0x00000000
	.align		4
        /*0024*/ 	.word	0xfffffffc


//--------------------- .nv.constant4             --------------------------
	.section	.nv.constant4,"a",@progbits
	.align	8
	.align		8
.nv.constant4:
        /*0000*/ 	.dword	vprintf
	.align		8
        /*0008*/ 	.dword	$str


//--------------------- .text._Z13print_detailsv  --------------------------
	.section	.text._Z13print_detailsv,"ax",@progbits
	.align	128
        .global         _Z13print_detailsv
        .type           _Z13print_detailsv,@function
        .size           _Z13print_detailsv,(.L_x_2 - _Z13print_detailsv)
        .other          _Z13print_detailsv,@"STO_CUDA_ENTRY STV_DEFAULT"
_Z13print_detailsv:
.text._Z13print_detailsv:
[----:B------:R-:W0:Y:S01]  /*0000*/  LDC R1, c[0x0][0x37c] ;  /* 0x0000df00ff017b82 */ /* 0x000e220000000800 */
[----:B------:R-:W1:Y:S01]  /*0010*/  S2R R8, SR_TID.X ;  /* 0x0000000000087919 */ /* 0x000e620000002100 */
[----:B------:R-:W2:Y:S06]  /*0020*/  LDCU UR5, c[0x0][0x2fc] ;  /* 0x00005f80ff0577ac */ /* 0x000eac0008000800 */
[----:B------:R-:W3:Y:S01]  /*0030*/  LDC R14, c[0x0][0x360] ;  /* 0x0000d800ff0e7b82 */ /* 0x000ee20000000800 */
[----:B0-----:R-:W-:Y:S01]  /*0040*/  VIADD R1, R1, 0xffffffd0 ;  /* 0xffffffd001017836 */ /* 0x001fe20000000000 */
[----:B------:R-:W1:Y:S01]  /*0050*/  S2R R9, SR_TID.Y ;  /* 0x0000000000097919 */ /* 0x000e620000002200 */
[----:B------:R-:W-:Y:S01]  /*0060*/  MOV R0, 0x0 ;  /* 0x0000000000007802 */ /* 0x000fe20000000f00 */
[----:B------:R-:W0:Y:S01]  /*0070*/  LDCU UR4, c[0x0][0x2f8] ;  /* 0x00005f00ff0477ac */ /* 0x000e220008000800 */
[----:B------:R-:W1:Y:S03]  /*0080*/  S2R R10, SR_TID.Z ;  /* 0x00000000000a7919 */ /* 0x000e660000002300 */
[----:B------:R-:W3:Y:S01]  /*0090*/  LDC R15, c[0x0][0x364] ;  /* 0x0000d900ff0f7b82 */ /* 0x000ee20000000800 */
[----:B------:R-:W4:Y:S01]  /*00a0*/  LDCU.64 UR6, c[0x4][0x8] ;  /* 0x01000100ff0677ac */ /* 0x000f220008000a00 */
[----:B------:R-:W1:Y:S01]  /*00b0*/  S2R R11, SR_CTAID.X ;  /* 0x00000000000b7919 */ /* 0x000e620000002500 */
[----:B------:R-:W3:Y:S05]  /*00c0*/  S2R R12, SR_CTAID.Y ;  /* 0x00000000000c7919 */ /* 0x000eea0000002600 */
[----:B------:R-:W5:Y:S01]  /*00d0*/  LDC R16, c[0x0][0x368] ;  /* 0x0000da00ff107b82 */ /* 0x000f620000000800 */
[----:B------:R-:W3:Y:S01]  /*00e0*/  S2R R13, SR_CTAID.Z ;  /* 0x00000000000d7919 */ /* 0x000ee20000002700 */
[----:B0-----:R-:W-:-:S06]  /*00f0*/  IADD3 R6, P0, PT, R1, UR4, RZ ;  /* 0x0000000401067c10 */ /* 0x001fcc000ff1e0ff */
[----:B------:R-:W5:Y:S01]  /*0100*/  LDC R17, c[0x0][0x370] ;  /* 0x0000dc00ff117b82 */ /* 0x000f620000000800 */
[----:B----4-:R-:W-:Y:S01]  /*0110*/  IMAD.U32 R4, RZ, RZ, UR6 ;  /* 0x00000006ff047e24 */ /* 0x010fe2000f8e00ff */
[----:B------:R-:W-:Y:S01]  /*0120*/  MOV R5, UR7 ;  /* 0x0000000700057c02 */ /* 0x000fe20008000f00 */
[----:B--2---:R-:W-:-:S05]  /*0130*/  IMAD.X R7, RZ, RZ, UR5, P0 ;  /* 0x00000005ff077e24 */ /* 0x004fca00080e06ff */
[----:B------:R-:W5:Y:S08]  /*0140*/  LDC R18, c[0x0][0x374] ;  /* 0x0000dd00ff127b82 */ /* 0x000f700000000800 */
[----:B------:R-:W5:Y:S01]  /*0150*/  LDC R19, c[0x0][0x378] ;  /* 0x0000de00ff137b82 */ /* 0x000f620000000800 */
[----:B-1----:R0:W-:Y:S07]  /*0160*/  STL.128 [R1], R8 ;  /* 0x0000000801007387 */ /* 0x0021ee0000100c00 */
[----:B------:R0:W1:Y:S01]  /*0170*/  LDC.64 R2, c[0x4][R0] ;  /* 0x0100000000027b82 */ /* 0x0000620000000a00 */
[----:B---3--:R0:W-:Y:S04]  /*0180*/  STL.128 [R1+0x10], R12 ;  /* 0x0000100c01007387 */ /* 0x0081e80000100c00 */
[----:B-----5:R0:W-:Y:S02]  /*0190*/  STL.128 [R1+0x20], R16 ;  /* 0x0000201001007387 */ /* 0x0201e40000100c00 */
[----:B------:R-:W-:-:S07]  /*01a0*/  LEPC R20, `(.L_x_0) ;  /* 0x000000001014794e */ /* 0x000fce0000000000 */
[----:B01----:R-:W-:Y:S05]  /*01b0*/  CALL.ABS.NOINC R2 ;  /* 0x0000000002007343 */ /* 0x003fea0003c00000 */
.L_x_0:
[----:B------:R-:W-:Y:S05]  /*01c0*/  EXIT ;  /* 0x000000000000794d */ /* 0x000fea0003800000 */
.L_x_1:
[----:B------:R-:W-:-:S00]  /*01d0*/  BRA `(.L_x_1) ;  /* 0xfffffffc00fc7947 */ /* 0x000fc0000383ffff */
[----:B------:R-:W-:-:S00]  /*01e0*/  NOP ;  /* 0x0000000000007918 */ /* 0x000fc00000000000 */
        /* <DEDUP_REMOVED lines=9> */
.L_x_2:


//--------------------- .nv.global.init           --------------------------
	.section	.nv.global.init,"aw",@progbits
.nv.global.init:
	.type		$str,@object
	.size		$str,(.L_0 - $str)
$str:
        /*0000*/ 	.byte	0x74, 0x68, 0x72, 0x65, 0x61, 0x64, 0x49, 0x64, 0x78, 0x2e, 0x78, 0x3d, 0x25, 0x64, 0x2c, 0x20
        /* <DEDUP_REMOVED lines=10> */
        /*00b0*/ 	.byte	0x2e, 0x7a, 0x3d, 0x25, 0x64, 0x0a, 0x00
.L_0:


//--------------------- .nv.shared.reserved.0     --------------------------
	.section	.nv.shared.reserved.0,"aw",@nobits
	.weak		__nv_reservedSMEM_offset_0_alias
	.size		__nv_reservedSMEM_offset_0_alias, 0, 64
	.other		__nv_reservedSMEM_offset_0_alias,@"STO_CUDA_RESERVED_SHARED STV_DEFAULT"
__nv_reservedSMEM_offset_0_alias:
	.zero		0
	.zero		64


//--------------------- .nv.constant0._Z13print_detailsv --------------------------
	.section	.nv.constant0._Z13print_detailsv,"a",@progbits
	.sectionflags	@""
	.align	4
.nv.constant0._Z13print_detailsv:
	.zero		896


//--------------------- SYMBOLS --------------------------

	.type		.nv.reservedSmem.offset0,@object
	.size		.nv.reservedSmem.offset0,0x4
	.type		vprintf,@function
